	.headerflags	@"EF_CUDA_TEXMODE_UNIFIED EF_CUDA_64BIT_ADDRESS EF_CUDA_ACCELERATORS EF_CUDA_SM90 EF_CUDA_VIRTUAL_SM(EF_CUDA_SM90)"
	.elftype	@"ET_EXEC"


//--------------------- .nv.info                  --------------------------
	.section	.nv.info,"",@"SHT_CUDA_INFO"
	.align	4


	//----- nvinfo : EIATTR_REGCOUNT
	.align		4
        /*0000*/ 	.byte	0x04, 0x2f
        /*0002*/ 	.short	(.L_3 - .L_2)
	.align		4
.L_2:
        /*0004*/ 	.word	index@(triton_poi_fused__native_batch_norm_legit_no_training_add_convolution_16)
        /*0008*/ 	.word	0x00000018


	//----- nvinfo : EIATTR_MIN_STACK_SIZE
	.align		4
.L_3:
        /*000c*/ 	.byte	0x04, 0x12
        /*000e*/ 	.short	(.L_5 - .L_4)
	.align		4
.L_4:
        /*0010*/ 	.word	index@(triton_poi_fused__native_batch_norm_legit_no_training_add_convolution_16)
        /*0014*/ 	.word	0x00000000


	//----- nvinfo : EIATTR_FRAME_SIZE
	.align		4
.L_5:
        /*0018*/ 	.byte	0x04, 0x11
        /*001a*/ 	.short	(.L_7 - .L_6)
	.align		4
.L_6:
        /*001c*/ 	.word	index@(triton_poi_fused__native_batch_norm_legit_no_training_add_convolution_16)
        /*0020*/ 	.word	0x00000000


	//----- nvinfo : EIATTR_MIN_STACK_SIZE
	.align		4
.L_7:
        /*0024*/ 	.byte	0x04, 0x12
        /*0026*/ 	.short	(.L_9 - .L_8)
	.align		4
.L_8:
        /*0028*/ 	.word	index@(triton_poi_fused__native_batch_norm_legit_no_training_add_convolution_16)
        /*002c*/ 	.word	0x00000000
.L_9:


//--------------------- .nv.info.triton_poi_fused__native_batch_norm_legit_no_training_add_convolution_16 --------------------------
	.section	.nv.info.triton_poi_fused__native_batch_norm_legit_no_training_add_convolution_16,"",@"SHT_CUDA_INFO"
	.sectionflags	@""
	.align	4


	//----- nvinfo : EIATTR_CUDA_API_VERSION
	.align		4
        /*0000*/ 	.byte	0x04, 0x37
        /*0002*/ 	.short	(.L_11 - .L_10)
.L_10:
        /*0004*/ 	.word	0x0000007c


	//----- nvinfo : EIATTR_KPARAM_INFO
	.align		4
.L_11:
        /*0008*/ 	.byte	0x04, 0x17
        /*000a*/ 	.short	(.L_13 - .L_12)
.L_12:
        /*000c*/ 	.word	0x00000000
        /*0010*/ 	.short	0x0007
        /*0012*/ 	.short	0x0038
        /*0014*/ 	.byte	0x00, 0xf0, 0x11, 0x00


	//----- nvinfo : EIATTR_KPARAM_INFO
	.align		4
.L_13:
        /*0018*/ 	.byte	0x04, 0x17
        /*001a*/ 	.short	(.L_15 - .L_14)
.L_14:
        /*001c*/ 	.word	0x00000000
        /*0020*/ 	.short	0x0006
        /*0022*/ 	.short	0x0030
        /*0024*/ 	.byte	0x00, 0xf4, 0x21, 0x00


	//----- nvinfo : EIATTR_KPARAM_INFO
	.align		4
.L_15:
        /*0028*/ 	.byte	0x04, 0x17
        /*002a*/ 	.short	(.L_17 - .L_16)
.L_16:
        /*002c*/ 	.word	0x00000000
        /*0030*/ 	.short	0x0005
        /*0032*/ 	.short	0x0028
        /*0034*/ 	.byte	0x00, 0xf4, 0x21, 0x00


	//----- nvinfo : EIATTR_KPARAM_INFO
	.align		4
.L_17:
        /*0038*/ 	.byte	0x04, 0x17
        /*003a*/ 	.short	(.L_19 - .L_18)
.L_18:
        /*003c*/ 	.word	0x00000000
        /*0040*/ 	.short	0x0004
        /*0042*/ 	.short	0x0020
        /*0044*/ 	.byte	0x00, 0xf4, 0x21, 0x00


	//----- nvinfo : EIATTR_KPARAM_INFO
	.align		4
.L_19:
        /*0048*/ 	.byte	0x04, 0x17
        /*004a*/ 	.short	(.L_21 - .L_20)
.L_20:
        /*004c*/ 	.word	0x00000000
        /*0050*/ 	.short	0x0003
        /*0052*/ 	.short	0x0018
        /*0054*/ 	.byte	0x00, 0xf4, 0x21, 0x00


	//----- nvinfo : EIATTR_KPARAM_INFO
	.align		4
.L_21:
        /*0058*/ 	.byte	0x04, 0x17
        /*005a*/ 	.short	(.L_23 - .L_22)
.L_22:
        /*005c*/ 	.word	0x00000000
        /*0060*/ 	.short	0x0002
        /*0062*/ 	.short	0x0010
        /*0064*/ 	.byte	0x00, 0xf4, 0x21, 0x00


	//----- nvinfo : EIATTR_KPARAM_INFO
	.align		4
.L_23:
        /*0068*/ 	.byte	0x04, 0x17
        /*006a*/ 	.short	(.L_25 - .L_24)
.L_24:
        /*006c*/ 	.word	0x00000000
        /*0070*/ 	.short	0x0001
        /*0072*/ 	.short	0x0008
        /*0074*/ 	.byte	0x00, 0xf4, 0x21, 0x00


	//----- nvinfo : EIATTR_KPARAM_INFO
	.align		4
.L_25:
        /*0078*/ 	.byte	0x04, 0x17
        /*007a*/ 	.short	(.L_27 - .L_26)
.L_26:
        /*007c*/ 	.word	0x00000000
        /*0080*/ 	.short	0x0000
        /*0082*/ 	.short	0x0000
        /*0084*/ 	.byte	0x00, 0xf4, 0x21, 0x00


	//----- nvinfo : EIATTR_SPARSE_MMA_MASK
	.align		4
.L_27:
        /*0088*/ 	.byte	0x03, 0x50
        /*008a*/ 	.short	0x0000


	//----- nvinfo : EIATTR_MAXREG_COUNT
	.align		4
        /*008c*/ 	.byte	0x03, 0x1b
        /*008e*/ 	.short	0x00ff


	//----- nvinfo : EIATTR_EXIT_INSTR_OFFSETS
	.align		4
        /*0090*/ 	.byte	0x04, 0x1c
        /*0092*/ 	.short	(.L_29 - .L_28)


	//   ....[0]....
.L_28:
        /*0094*/ 	.word	0x000003a0


	//----- nvinfo : EIATTR_REQNTID
	.align		4
.L_29:
        /*0098*/ 	.byte	0x04, 0x10
        /*009a*/ 	.short	(.L_31 - .L_30)
.L_30:
        /*009c*/ 	.word	0x00000100
        /*00a0*/ 	.word	0x00000001
        /*00a4*/ 	.word	0x00000001


	//----- nvinfo : EIATTR_CBANK_PARAM_SIZE
	.align		4
.L_31:
        /*00a8*/ 	.byte	0x03, 0x19
        /*00aa*/ 	.short	0x003c


	//----- nvinfo : EIATTR_PARAM_CBANK
	.align		4
        /*00ac*/ 	.byte	0x04, 0x0a
        /*00ae*/ 	.short	(.L_33 - .L_32)
	.align		4
.L_32:
        /*00b0*/ 	.word	index@(.nv.constant0.triton_poi_fused__native_batch_norm_legit_no_training_add_convolution_16)
        /*00b4*/ 	.short	0x0210
        /*00b6*/ 	.short	0x003c


	//----- nvinfo : EIATTR_SW_WAR
	.align		4
.L_33:
        /*00b8*/ 	.byte	0x04, 0x36
        /*00ba*/ 	.short	(.L_35 - .L_34)
.L_34:
        /*00bc*/ 	.word	0x00000008
.L_35:


//--------------------- .nv.callgraph             --------------------------
	.section	.nv.callgraph,"",@"SHT_CUDA_CALLGRAPH"
	.align	4
	.sectionentsize	8
	.align		4
        /*0000*/ 	.word	0x00000000
	.align		4
        /*0004*/ 	.word	0xffffffff
	.align		4
        /*0008*/ 	.word	0x00000000
	.align		4
        /*000c*/ 	.word	0xfffffffe
	.align		4
        /*0010*/ 	.word	0x00000000
	.align		4
        /*0014*/ 	.word	0xfffffffd
	.align		4
        /*0018*/ 	.word	0x00000000
	.align		4
        /*001c*/ 	.word	0xfffffffc


//--------------------- .nv.constant4             --------------------------
	.section	.nv.constant4,"a",@progbits
	.align	8
	.align		8
.nv.constant4:
        /*0000*/ 	.dword	_$_str
	.align		8
        /*0008*/ 	.dword	_$_str_$_2


//--------------------- .text.triton_poi_fused__native_batch_norm_legit_no_training_add_convolution_16 --------------------------
	.section	.text.triton_poi_fused__native_batch_norm_legit_no_training_add_convolution_16,"ax",@progbits
	.align	128
        .global         triton_poi_fused__native_batch_norm_legit_no_training_add_convolution_16
        .type           triton_poi_fused__native_batch_norm_legit_no_training_add_convolution_16,@function
        .size           triton_poi_fused__native_batch_norm_legit_no_training_add_convolution_16,(.L_x_1 - triton_poi_fused__native_batch_norm_legit_no_training_add_convolution_16)
        .other          triton_poi_fused__native_batch_norm_legit_no_training_add_convolution_16,@"STO_CUDA_ENTRY STV_DEFAULT"
triton_poi_fused__native_batch_norm_legit_no_training_add_convolution_16:
.text.triton_poi_fused__native_batch_norm_legit_no_training_add_convolution_16:
[----:B------:R-:W-:Y:S01]  /*0000*/  LDC R1, c[0x0][0x28] ;  /* 0x00000a00ff017b82 */ /* 0x000fe20000000800 */
[----:B------:R-:W1:Y:S07]  /*0010*/  S2R R0, SR_TID.X ;  /* 0x0000000000007919 */ /* 0x000e6e0000002100 */
[----:B------:R-:W2:Y:S01]  /*0020*/  LDC.64 R4, c[0x0][0x230] ;  /* 0x00008c00ff047b82 */ /* 0x000ea20000000a00 */
[----:B------:R-:W-:Y:S01]  /*0030*/  ULDC.64 UR4, c[0x0][0x208] ;  /* 0x0000820000047ab9 */ /* 0x000fe20000000a00 */
[----:B------:R-:W3:Y:S06]  /*0040*/  S2R R9, SR_CTAID.X ;  /* 0x0000000000097919 */ /* 0x000eec0000002500 */
[----:B------:R-:W4:Y:S08]  /*0050*/  LDC.64 R16, c[0x0][0x220] ;  /* 0x00008800ff107b82 */ /* 0x000f300000000a00 */
[----:B------:R-:W5:Y:S08]  /*0060*/  LDC.64 R18, c[0x0][0x228] ;  /* 0x00008a00ff127b82 */ /* 0x000f700000000a00 */
[----:B------:R-:W4:Y:S01]  /*0070*/  LDC.64 R12, c[0x0][0x238] ;  /* 0x00008e00ff0c7b82 */ /* 0x000f220000000a00 */
[----:B-1----:R-:W-:-:S07]  /*0080*/  SHF.L.U32 R0, R0, 0x1, RZ ;  /* 0x0000000100007819 */ /* 0x002fce00000006ff */
[----:B------:R-:W1:Y:S01]  /*0090*/  LDC.64 R10, c[0x0][0x240] ;  /* 0x00009000ff0a7b82 */ /* 0x000e620000000a00 */
[----:B---3--:R-:W-:Y:S02]  /*00a0*/  SHF.R.S32.HI R2, RZ, 0x16, R9 ;  /* 0x00000016ff027819 */ /* 0x008fe40000011409 */
[----:B------:R-:W-:Y:S02]  /*00b0*/  LOP3.LUT R0, R0, 0x1fe, RZ, 0xc0, !PT ;  /* 0x000001fe00007812 */ /* 0x000fe400078ec0ff */
[----:B------:R-:W-:-:S03]  /*00c0*/  SGXT R2, R2, 0x1 ;  /* 0x000000010202781a */ /* 0x000fc60000000200 */
[----:B------:R-:W3:Y:S01]  /*00d0*/  LDC.64 R6, c[0x0][0x218] ;  /* 0x00008600ff067b82 */ /* 0x000ee20000000a00 */
[----:B------:R-:W-:-:S04]  /*00e0*/  LEA R9, R9, R0, 0x9 ;  /* 0x0000000009097211 */ /* 0x000fc800078e48ff */
[----:B------:R-:W-:-:S04]  /*00f0*/  LEA.HI R2, R2, R9, RZ, 0xa ;  /* 0x0000000902027211 */ /* 0x000fc800078f50ff */
[----:B------:R-:W-:-:S04]  /*0100*/  SHF.R.S32.HI R2, RZ, 0xa, R2 ;  /* 0x0000000aff027819 */ /* 0x000fc80000011402 */
[----:B------:R-:W-:-:S04]  /*0110*/  LEA.HI R0, R2, R2, RZ, 0x6 ;  /* 0x0000000202007211 */ /* 0x000fc800078f30ff */
[----:B------:R-:W-:-:S04]  /*0120*/  LOP3.LUT R15, R0, 0xffffffc0, RZ, 0xc0, !PT ;  /* 0xffffffc0000f7812 */ /* 0x000fc800078ec0ff */
[----:B------:R-:W-:Y:S02]  /*0130*/  IADD3 R15, R2, -R15, RZ ;  /* 0x8000000f020f7210 */ /* 0x000fe40007ffe0ff */
[----:B------:R-:W1:Y:S03]  /*0140*/  LDC.64 R2, c[0x0][0x210] ;  /* 0x00008400ff027b82 */ /* 0x000e660000000a00 */
[----:B--2---:R-:W-:-:S05]  /*0150*/  IMAD.WIDE R4, R15, 0x4, R4 ;  /* 0x000000040f047825 */ /* 0x004fca00078e0204 */
[----:B------:R-:W2:Y:S01]  /*0160*/  LDG.E.EL R0, desc[UR4][R4.64] ;  /* 0x0000000404007981 */ /* 0x000ea2000c2e1900 */
[----:B----4-:R-:W-:-:S04]  /*0170*/  IMAD.WIDE R16, R15, 0x4, R16 ;  /* 0x000000040f107825 */ /* 0x010fc800078e0210 */
[----:B-----5:R-:W-:Y:S01]  /*0180*/  IMAD.WIDE R18, R15, 0x4, R18 ;  /* 0x000000040f127825 */ /* 0x020fe200078e0212 */
[----:B------:R4:W5:Y:S04]  /*0190*/  LDG.E.EL R8, desc[UR4][R16.64] ;  /* 0x0000000410087981 */ /* 0x000968000c2e1900 */
[----:B------:R-:W5:Y:S01]  /*01a0*/  LDG.E.EL R14, desc[UR4][R18.64] ;  /* 0x00000004120e7981 */ /* 0x000f62000c2e1900 */
[----:B01----:R-:W-:-:S05]  /*01b0*/  IMAD.WIDE R2, R9, 0x4, R2 ;  /* 0x0000000409027825 */ /* 0x003fca00078e0202 */
[----:B------:R-:W5:Y:S01]  /*01c0*/  LDG.E.64 R4, desc[UR4][R2.64] ;  /* 0x0000000402047981 */ /* 0x000f62000c1e1b00 */
[----:B------:R-:W-:-:S04]  /*01d0*/  IMAD.WIDE R12, R15, 0x4, R12 ;  /* 0x000000040f0c7825 */ /* 0x000fc800078e020c */
[----:B------:R-:W-:Y:S02]  /*01e0*/  IMAD.WIDE R20, R15, 0x4, R10 ;  /* 0x000000040f147825 */ /* 0x000fe400078e020a */
[----:B------:R0:W5:Y:S02]  /*01f0*/  LDG.E.EL R12, desc[UR4][R12.64] ;  /* 0x000000040c0c7981 */ /* 0x000164000c2e1900 */
[----:B---3--:R-:W-:Y:S02]  /*0200*/  IMAD.WIDE R6, R9, 0x4, R6 ;  /* 0x0000000409067825 */ /* 0x008fe400078e0206 */
[----:B------:R-:W3:Y:S04]  /*0210*/  LDG.E.EL R21, desc[UR4][R20.64] ;  /* 0x0000000414157981 */ /* 0x000ee8000c2e1900 */
[----:B------:R-:W3:Y:S01]  /*0220*/  LDG.E.64 R10, desc[UR4][R6.64] ;  /* 0x00000004060a7981 */ /* 0x000ee2000c1e1b00 */
[----:B----4-:R-:W-:Y:S01]  /*0230*/  HFMA2.MMA R16, -RZ, RZ, 1.625, 0 ;  /* 0x3e800000ff107435 */ /* 0x010fe200000001ff */
[----:B--2---:R-:W-:-:S04]  /*0240*/  FADD R0, R0, 9.9999997473787516356e-06 ;  /* 0x3727c5ac00007421 */ /* 0x004fc80000000000 */
[----:B------:R-:W1:Y:S02]  /*0250*/  MUFU.SQRT R9, R0 ;  /* 0x0000000000097308 */ /* 0x000e640000002000 */
[C---:B-1----:R-:W-:Y:S02]  /*0260*/  FSETP.GT.AND P0, PT, R9.reuse, 8.50705917302346158658e+37, PT ;  /* 0x7e8000000900780b */ /* 0x042fe40003f04000 */
[----:B------:R-:W-:-:S11]  /*0270*/  FSETP.GEU.AND P1, PT, R9, 1.175494350822287508e-38, PT ;  /* 0x008000000900780b */ /* 0x000fd60003f2e000 */
[----:B------:R-:W-:-:S04]  /*0280*/  @P0 FMUL R9, R9, 0.25 ;  /* 0x3e80000009090820 */ /* 0x000fc80000400000 */
[----:B------:R-:W-:-:S06]  /*0290*/  @!P1 FMUL R9, R9, 16777216 ;  /* 0x4b80000009099820 */ /* 0x000fcc0000400000 */
[----:B------:R-:W0:Y:S01]  /*02a0*/  MUFU.RCP R9, R9 ;  /* 0x0000000900097308 */ /* 0x000e220000001000 */
[----:B------:R-:W-:Y:S01]  /*02b0*/  FSEL R16, R16, 1, P0 ;  /* 0x3f80000010107808 */ /* 0x000fe20000000000 */
[--C-:B-----5:R-:W-:Y:S01]  /*02c0*/  FADD R4, R4, R8.reuse ;  /* 0x0000000804047221 */ /* 0x120fe20000000000 */
[----:B------:R-:W-:-:S03]  /*02d0*/  FADD R5, R5, R8 ;  /* 0x0000000805057221 */ /* 0x000fc60000000000 */
[----:B------:R-:W-:Y:S01]  /*02e0*/  @!P1 FMUL R16, R16, 16777216 ;  /* 0x4b80000010109820 */ /* 0x000fe20000400000 */
[C---:B------:R-:W-:Y:S01]  /*02f0*/  FADD R0, -R14.reuse, R4 ;  /* 0x000000040e007221 */ /* 0x040fe20000000100 */
[----:B------:R-:W-:Y:S02]  /*0300*/  FADD R14, -R14, R5 ;  /* 0x000000050e0e7221 */ /* 0x000fe40000000100 */
[----:B0-----:R-:W-:-:S04]  /*0310*/  FMUL R13, R9, R16 ;  /* 0x00000010090d7220 */ /* 0x001fc80000400000 */
[-C--:B------:R-:W-:Y:S01]  /*0320*/  FMUL R0, R0, R13.reuse ;  /* 0x0000000d00007220 */ /* 0x080fe20000400000 */
[----:B------:R-:W-:-:S03]  /*0330*/  FMUL R14, R14, R13 ;  /* 0x0000000d0e0e7220 */ /* 0x000fc60000400000 */
[C-C-:B---3--:R-:W-:Y:S01]  /*0340*/  FFMA R9, R12.reuse, R0, R21.reuse ;  /* 0x000000000c097223 */ /* 0x148fe20000000015 */
[----:B------:R-:W-:-:S03]  /*0350*/  FFMA R14, R12, R14, R21 ;  /* 0x0000000e0c0e7223 */ /* 0x000fc60000000015 */
[----:B------:R-:W-:Y:S01]  /*0360*/  FADD R10, R10, R9 ;  /* 0x000000090a0a7221 */ /* 0x000fe20000000000 */
[----:B------:R-:W-:Y:S01]  /*0370*/  FADD R11, R11, R14 ;  /* 0x0000000e0b0b7221 */ /* 0x000fe20000000000 */
[----:B------:R-:W-:Y:S04]  /*0380*/  STG.E.64 desc[UR4][R2.64], R4 ;  /* 0x0000000402007986 */ /* 0x000fe8000c101b04 */
[----:B------:R-:W-:Y:S01]  /*0390*/  STG.E.64 desc[UR4][R6.64], R10 ;  /* 0x0000000a06007986 */ /* 0x000fe2000c101b04 */
[----:B------:R-:W-:Y:S05]  /*03a0*/  EXIT ;  /* 0x000000000000794d */ /* 0x000fea0003800000 */
.L_x_0:
[----:B------:R-:W-:-:S00]  /*03b0*/  BRA `(.L_x_0) ;  /* 0xfffffffc00fc7947 */ /* 0x000fc0000383ffff */
[----:B------:R-:W-:-:S00]  /*03c0*/  NOP ;  /* 0x0000000000007918 */ /* 0x000fc00000000000 */
        /* <DEDUP_REMOVED lines=11> */
.L_x_1:


//--------------------- .nv.global.init           --------------------------
	.section	.nv.global.init,"aw",@progbits
.nv.global.init:
	.type		_$_str,@object
	.size		_$_str,(_$_str_$_2 - _$_str)
_$_str:
        /*0000*/ 	.byte	0x5f, 0x5f, 0x43, 0x55, 0x44, 0x41, 0x5f, 0x46, 0x54, 0x5a, 0x00
	.type		_$_str_$_2,@object
	.size		_$_str_$_2,(.L_1 - _$_str_$_2)
_$_str_$_2:
        /*000b*/ 	.byte	0x5f, 0x5f, 0x43, 0x55, 0x44, 0x41, 0x5f, 0x50, 0x52, 0x45, 0x43, 0x5f, 0x53, 0x51, 0x52, 0x54
        /*001b*/ 	.byte	0x00
.L_1:


//--------------------- .nv.constant0.triton_poi_fused__native_batch_norm_legit_no_training_add_convolution_16 --------------------------
	.section	.nv.constant0.triton_poi_fused__native_batch_norm_legit_no_training_add_convolution_16,"a",@progbits
	.sectionflags	@""
	.align	4
.nv.constant0.triton_poi_fused__native_batch_norm_legit_no_training_add_convolution_16:
	.zero		588
